//
// Generated by NVIDIA NVVM Compiler
//
// Compiler Build ID: CL-36424714
// Cuda compilation tools, release 13.0, V13.0.88
// Based on NVVM 20.0.0
//

.version 9.0
.target sm_100
.address_size 64

	// .globl	_Z18binarySearchKernelPKiS0_Piii

.visible .entry _Z18binarySearchKernelPKiS0_Piii(
	.param .u64 .ptr .align 1 _Z18binarySearchKernelPKiS0_Piii_param_0,
	.param .u64 .ptr .align 1 _Z18binarySearchKernelPKiS0_Piii_param_1,
	.param .u64 .ptr .align 1 _Z18binarySearchKernelPKiS0_Piii_param_2,
	.param .u32 _Z18binarySearchKernelPKiS0_Piii_param_3,
	.param .u32 _Z18binarySearchKernelPKiS0_Piii_param_4
)
{
	.reg .pred 	%p<6>;
	.reg .b32 	%r<25>;
	.reg .b64 	%rd<15>;

	ld.param.u64 	%rd3, [_Z18binarySearchKernelPKiS0_Piii_param_0];
	ld.param.u64 	%rd4, [_Z18binarySearchKernelPKiS0_Piii_param_1];
	ld.param.u64 	%rd5, [_Z18binarySearchKernelPKiS0_Piii_param_2];
	ld.param.u32 	%r10, [_Z18binarySearchKernelPKiS0_Piii_param_3];
	ld.param.u32 	%r11, [_Z18binarySearchKernelPKiS0_Piii_param_4];
	cvta.to.global.u64 	%rd1, %rd5;
	mov.u32 	%r12, %ctaid.x;
	mov.u32 	%r13, %ntid.x;
	mov.u32 	%r14, %tid.x;
	mad.lo.s32 	%r1, %r12, %r13, %r14;
	setp.ge.s32 	%p1, %r1, %r11;
	@%p1 bra 	$L__BB0_7;
	cvta.to.global.u64 	%rd6, %rd4;
	mul.wide.s32 	%rd7, %r1, 4;
	add.s64 	%rd8, %rd6, %rd7;
	ld.global.u32 	%r2, [%rd8];
	setp.lt.s32 	%p2, %r10, 1;
	@%p2 bra 	$L__BB0_6;
	add.s32 	%r23, %r10, -1;
	cvta.to.global.u64 	%rd2, %rd3;
	mov.b32 	%r24, 0;
$L__BB0_3:
	sub.s32 	%r16, %r23, %r24;
	shr.u32 	%r17, %r16, 31;
	add.s32 	%r18, %r16, %r17;
	shr.s32 	%r19, %r18, 1;
	add.s32 	%r6, %r19, %r24;
	mul.wide.s32 	%rd9, %r6, 4;
	add.s64 	%rd10, %rd2, %rd9;
	ld.global.u32 	%r7, [%rd10];
	setp.ne.s32 	%p3, %r7, %r2;
	@%p3 bra 	$L__BB0_5;
	add.s64 	%rd12, %rd1, %rd7;
	st.global.u32 	[%rd12], %r6;
	bra.uni 	$L__BB0_7;
$L__BB0_5:
	setp.lt.s32 	%p4, %r7, %r2;
	add.s32 	%r20, %r6, 1;
	add.s32 	%r21, %r6, -1;
	selp.b32 	%r24, %r20, %r24, %p4;
	selp.b32 	%r23, %r23, %r21, %p4;
	setp.le.s32 	%p5, %r24, %r23;
	@%p5 bra 	$L__BB0_3;
$L__BB0_6:
	add.s64 	%rd14, %rd1, %rd7;
	mov.b32 	%r22, -1;
	st.global.u32 	[%rd14], %r22;
$L__BB0_7:
	ret;

}


// ===== COMPILED SASS (sm_100) =====

	.target	sm_100

	.elftype	@"ET_EXEC"


//--------------------- .note.nv.tkinfo           --------------------------
	.section	.note.nv.tkinfo,"",@"SHT_NOTE"
	.sectionflags	@"SHF_NOTE_NV_TKINFO"
	.tkinfo
        /*0018*/ 	.word	0x00000002
        /*0030*/ 	.string	""
        /*0030*/ 	.string	"ptxas"
        /*0030*/ 	.string	"Cuda compilation tools, release 13.0, V13.0.88"
        /*0030*/ 	.string	"Build cuda_13.0.r13.0/compiler.36424714_0"
        /*0030*/ 	.string	"-arch sm_100 -m 64 "



//--------------------- .note.nv.cuinfo           --------------------------
	.section	.note.nv.cuinfo,"",@"SHT_NOTE"
	.sectionflags	@"SHF_NOTE_NV_CUINFO"
        /*0018*/ 	.short	0x0002
        /*001a*/ 	.short	0x0064
        /*001c*/ 	.short	0x0082
	.zero		2


//--------------------- .nv.info                  --------------------------
	.section	.nv.info,"",@"SHT_CUDA_INFO"
	.align	4


	//----- nvinfo : EIATTR_REGCOUNT
	.align		4
        /*0000*/ 	.byte	0x04, 0x2f
        /*0002*/ 	.short	(.L_1 - .L_0)
	.align		4
.L_0:
        /*0004*/ 	.word	index@(_Z18binarySearchKernelPKiS0_Piii)
        /*0008*/ 	.word	0x0000000c


	//----- nvinfo : EIATTR_FRAME_SIZE
	.align		4
.L_1:
        /*000c*/ 	.byte	0x04, 0x11
        /*000e*/ 	.short	(.L_3 - .L_2)
	.align		4
.L_2:
        /*0010*/ 	.word	index@(_Z18binarySearchKernelPKiS0_Piii)
        /*0014*/ 	.word	0x00000000


	//----- nvinfo : EIATTR_MIN_STACK_SIZE
	.align		4
.L_3:
        /*0018*/ 	.byte	0x04, 0x12
        /*001a*/ 	.short	(.L_5 - .L_4)
	.align		4
.L_4:
        /*001c*/ 	.word	index@(_Z18binarySearchKernelPKiS0_Piii)
        /*0020*/ 	.word	0x00000000
.L_5:


//--------------------- .nv.compat                --------------------------
	.section	.nv.compat,"",@"SHT_CUDA_COMPAT_INFO"
	.align	4
        /*0000*/ 	.byte	0x02, 0x09, 0x00, 0x00, 0x02, 0x02, 0x01, 0x00, 0x02, 0x05, 0x05, 0x00, 0x03, 0x07, 0x01, 0x01
        /*0010*/ 	.byte	0x02, 0x03, 0x00, 0x00, 0x02, 0x06, 0x01, 0x00, 0x04, 0x0b, 0x08, 0x00, 0x09, 0x00, 0x00, 0x00
        /*0020*/ 	.byte	0x00, 0x00, 0x00, 0x00


//--------------------- .nv.info._Z18binarySearchKernelPKiS0_Piii --------------------------
	.section	.nv.info._Z18binarySearchKernelPKiS0_Piii,"",@"SHT_CUDA_INFO"
	.sectionflags	@""
	.align	4


	//----- nvinfo : EIATTR_CUDA_API_VERSION
	.align		4
        /*0000*/ 	.byte	0x04, 0x37
        /*0002*/ 	.short	(.L_7 - .L_6)
.L_6:
        /*0004*/ 	.word	0x00000082


	//----- nvinfo : EIATTR_KPARAM_INFO
	.align		4
.L_7:
        /*0008*/ 	.byte	0x04, 0x17
        /*000a*/ 	.short	(.L_9 - .L_8)
.L_8:
        /*000c*/ 	.word	0x00000000
        /*0010*/ 	.short	0x0004
        /*0012*/ 	.short	0x001c
        /*0014*/ 	.byte	0x00, 0xf0, 0x11, 0x00


	//----- nvinfo : EIATTR_KPARAM_INFO
	.align		4
.L_9:
        /*0018*/ 	.byte	0x04, 0x17
        /*001a*/ 	.short	(.L_11 - .L_10)
.L_10:
        /*001c*/ 	.word	0x00000000
        /*0020*/ 	.short	0x0003
        /*0022*/ 	.short	0x0018
        /*0024*/ 	.byte	0x00, 0xf0, 0x11, 0x00


	//----- nvinfo : EIATTR_KPARAM_INFO
	.align		4
.L_11:
        /*0028*/ 	.byte	0x04, 0x17
        /*002a*/ 	.short	(.L_13 - .L_12)
.L_12:
        /*002c*/ 	.word	0x00000000
        /*0030*/ 	.short	0x0002
        /*0032*/ 	.short	0x0010
        /*0034*/ 	.byte	0x00, 0xf5, 0x21, 0x00


	//----- nvinfo : EIATTR_KPARAM_INFO
	.align		4
.L_13:
        /*0038*/ 	.byte	0x04, 0x17
        /*003a*/ 	.short	(.L_15 - .L_14)
.L_14:
        /*003c*/ 	.word	0x00000000
        /*0040*/ 	.short	0x0001
        /*0042*/ 	.short	0x0008
        /*0044*/ 	.byte	0x00, 0xf5, 0x21, 0x00


	//----- nvinfo : EIATTR_KPARAM_INFO
	.align		4
.L_15:
        /*0048*/ 	.byte	0x04, 0x17
        /*004a*/ 	.short	(.L_17 - .L_16)
.L_16:
        /*004c*/ 	.word	0x00000000
        /*0050*/ 	.short	0x0000
        /*0052*/ 	.short	0x0000
        /*0054*/ 	.byte	0x00, 0xf5, 0x21, 0x00


	//----- nvinfo : EIATTR_SPARSE_MMA_MASK
	.align		4
.L_17:
        /*0058*/ 	.byte	0x03, 0x50
        /*005a*/ 	.short	0x0000


	//----- nvinfo : EIATTR_MAXREG_COUNT
	.align		4
        /*005c*/ 	.byte	0x03, 0x1b
        /*005e*/ 	.short	0x00ff


	//----- nvinfo : EIATTR_MERCURY_ISA_VERSION
	.align		4
        /*0060*/ 	.byte	0x03, 0x5f
        /*0062*/ 	.short	0x0101


	//----- nvinfo : EIATTR_VRC_CTA_INIT_COUNT
	.align		4
        /*0064*/ 	.byte	0x02, 0x4a
	.zero		1
	.zero		1


	//----- nvinfo : EIATTR_EXIT_INSTR_OFFSETS
	.align		4
        /*0068*/ 	.byte	0x04, 0x1c
        /*006a*/ 	.short	(.L_19 - .L_18)


	//   ....[0]....
.L_18:
        /*006c*/ 	.word	0x00000070


	//   ....[1]....
        /*0070*/ 	.word	0x00000250


	//   ....[2]....
        /*0074*/ 	.word	0x00000290


	//----- nvinfo : EIATTR_CRS_STACK_SIZE
	.align		4
.L_19:
        /*0078*/ 	.byte	0x04, 0x1e
        /*007a*/ 	.short	(.L_21 - .L_20)
.L_20:
        /*007c*/ 	.word	0x00000000


	//----- nvinfo : EIATTR_CBANK_PARAM_SIZE
	.align		4
.L_21:
        /*0080*/ 	.byte	0x03, 0x19
        /*0082*/ 	.short	0x0020


	//----- nvinfo : EIATTR_PARAM_CBANK
	.align		4
        /*0084*/ 	.byte	0x04, 0x0a
        /*0086*/ 	.short	(.L_23 - .L_22)
	.align		4
.L_22:
        /*0088*/ 	.word	index@(.nv.constant0._Z18binarySearchKernelPKiS0_Piii)
        /*008c*/ 	.short	0x0380
        /*008e*/ 	.short	0x0020


	//----- nvinfo : EIATTR_SW_WAR
	.align		4
.L_23:
        /*0090*/ 	.byte	0x04, 0x36
        /*0092*/ 	.short	(.L_25 - .L_24)
.L_24:
        /*0094*/ 	.word	0x00000008
.L_25:


//--------------------- .nv.callgraph             --------------------------
	.section	.nv.callgraph,"",@"SHT_CUDA_CALLGRAPH"
	.align	4
	.sectionentsize	8
	.align		4
        /*0000*/ 	.word	0x00000000
	.align		4
        /*0004*/ 	.word	0xffffffff
	.align		4
        /*0008*/ 	.word	0x00000000
	.align		4
        /*000c*/ 	.word	0xfffffffe
	.align		4
        /*0010*/ 	.word	0x00000000
	.align		4
        /*0014*/ 	.word	0xfffffffd
	.align		4
        /*0018*/ 	.word	0x00000000
	.align		4
        /*001c*/ 	.word	0xfffffffc


//--------------------- .text._Z18binarySearchKernelPKiS0_Piii --------------------------
	.section	.text._Z18binarySearchKernelPKiS0_Piii,"ax",@progbits
	.align	128
        .global         _Z18binarySearchKernelPKiS0_Piii
        .type           _Z18binarySearchKernelPKiS0_Piii,@function
        .size           _Z18binarySearchKernelPKiS0_Piii,(.L_x_5 - _Z18binarySearchKernelPKiS0_Piii)
        .other          _Z18binarySearchKernelPKiS0_Piii,@"STO_CUDA_ENTRY STV_DEFAULT"
_Z18binarySearchKernelPKiS0_Piii:
.text._Z18binarySearchKernelPKiS0_Piii:
[----:B------:R-:W-:Y:S01]  /*0000*/  LDC R1, c[0x0][0x37c] ;  /* 0x0000df00ff017b82 */ /* 0x000fe20000000800 */
[----:B------:R-:W0:Y:S07]  /*0010*/  S2R R0, SR_TID.X ;  /* 0x0000000000007919 */ /* 0x000e2e0000002100 */
[----:B------:R-:W0:Y:S01]  /*0020*/  S2UR UR4, SR_CTAID.X ;  /* 0x00000000000479c3 */ /* 0x000e220000002500 */
[----:B------:R-:W1:Y:S07]  /*0030*/  LDCU UR5, c[0x0][0x39c] ;  /* 0x00007380ff0577ac */ /* 0x000e6e0008000800 */
[----:B------:R-:W0:Y:S02]  /*0040*/  LDC R7, c[0x0][0x360] ;  /* 0x0000d800ff077b82 */ /* 0x000e240000000800 */
[----:B0-----:R-:W-:-:S05]  /*0050*/  IMAD R7, R7, UR4, R0 ;  /* 0x0000000407077c24 */ /* 0x001fca000f8e0200 */
[----:B-1----:R-:W-:-:S13]  /*0060*/  ISETP.GE.AND P0, PT, R7, UR5, PT ;  /* 0x0000000507007c0c */ /* 0x002fda000bf06270 */
[----:B------:R-:W-:Y:S05]  /*0070*/  @P0 EXIT ;  /* 0x000000000000094d */ /* 0x000fea0003800000 */
[----:B------:R-:W0:Y:S01]  /*0080*/  LDCU UR4, c[0x0][0x398] ;  /* 0x00007300ff0477ac */ /* 0x000e220008000800 */
[----:B------:R-:W-:Y:S01]  /*0090*/  BSSY.RECONVERGENT B0, `(.L_x_0) ;  /* 0x0000017000007945 */ /* 0x000fe20003800200 */
[----:B------:R-:W1:Y:S01]  /*00a0*/  LDCU.64 UR6, c[0x0][0x358] ;  /* 0x00006b00ff0677ac */ /* 0x000e620008000a00 */
[----:B0-----:R-:W-:-:S09]  /*00b0*/  UISETP.GE.AND UP0, UPT, UR4, 0x1, UPT ;  /* 0x000000010400788c */ /* 0x001fd2000bf06270 */
[----:B-1----:R-:W-:Y:S05]  /*00c0*/  BRA.U !UP0, `(.L_x_1) ;  /* 0x00000001084c7547 */ /* 0x002fea000b800000 */
[----:B------:R-:W0:Y:S08]  /*00d0*/  LDC.64 R2, c[0x0][0x388] ;  /* 0x0000e200ff027b82 */ /* 0x000e300000000a00 */
[----:B------:R-:W1:Y:S01]  /*00e0*/  LDC.64 R4, c[0x0][0x380] ;  /* 0x0000e000ff047b82 */ /* 0x000e620000000a00 */
[----:B0-----:R-:W-:-:S05]  /*00f0*/  IMAD.WIDE R2, R7, 0x4, R2 ;  /* 0x0000000407027825 */ /* 0x001fca00078e0202 */
[----:B------:R0:W5:Y:S01]  /*0100*/  LDG.E R0, desc[UR6][R2.64] ;  /* 0x0000000602007981 */ /* 0x000162000c1e1900 */
[----:B------:R-:W-:Y:S01]  /*0110*/  UIADD3 UR4, UPT, UPT, UR4, -0x1, URZ ;  /* 0xffffffff04047890 */ /* 0x000fe2000fffe0ff */
[----:B------:R-:W-:-:S05]  /*0120*/  IMAD.MOV.U32 R8, RZ, RZ, RZ ;  /* 0x000000ffff087224 */ /* 0x000fca00078e00ff */
[----:B-1----:R-:W-:-:S07]  /*0130*/  IMAD.U32 R6, RZ, RZ, UR4 ;  /* 0x00000004ff067e24 */ /* 0x002fce000f8e00ff */
.L_x_3:
[----:B0-----:R-:W-:-:S04]  /*0140*/  IADD3 R2, PT, PT, -R8, R6, RZ ;  /* 0x0000000608027210 */ /* 0x001fc80007ffe1ff */
[----:B------:R-:W-:-:S04]  /*0150*/  LEA.HI R2, R2, R2, RZ, 0x1 ;  /* 0x0000000202027211 */ /* 0x000fc800078f08ff */
[----:B------:R-:W-:-:S05]  /*0160*/  LEA.HI.SX32 R9, R2, R8, 0x1f ;  /* 0x0000000802097211 */ /* 0x000fca00078ffaff */
[----:B------:R-:W-:-:S06]  /*0170*/  IMAD.WIDE R2, R9, 0x4, R4 ;  /* 0x0000000409027825 */ /* 0x000fcc00078e0204 */
[----:B------:R-:W2:Y:S02]  /*0180*/  LDG.E R3, desc[UR6][R2.64] ;  /* 0x0000000602037981 */ /* 0x000ea4000c1e1900 */
[----:B--2--5:R-:W-:-:S13]  /*0190*/  ISETP.NE.AND P0, PT, R3, R0, PT ;  /* 0x000000000300720c */ /* 0x024fda0003f05270 */
[----:B------:R-:W-:Y:S05]  /*01a0*/  @!P0 BRA `(.L_x_2) ;  /* 0x00000000002c8947 */ /* 0x000fea0003800000 */
[----:B------:R-:W-:-:S13]  /*01b0*/  ISETP.GE.AND P0, PT, R3, R0, PT ;  /* 0x000000000300720c */ /* 0x000fda0003f06270 */
[C---:B------:R-:W-:Y:S01]  /*01c0*/  @!P0 VIADD R8, R9.reuse, 0x1 ;  /* 0x0000000109088836 */ /* 0x040fe20000000000 */
[----:B------:R-:W-:-:S04]  /*01d0*/  @P0 IADD3 R6, PT, PT, R9, -0x1, RZ ;  /* 0xffffffff09060810 */ /* 0x000fc80007ffe0ff */
[----:B------:R-:W-:-:S13]  /*01e0*/  ISETP.GT.AND P0, PT, R8, R6, PT ;  /* 0x000000060800720c */ /* 0x000fda0003f04270 */
[----:B------:R-:W-:Y:S05]  /*01f0*/  @!P0 BRA `(.L_x_3) ;  /* 0xfffffffc00d08947 */ /* 0x000fea000383ffff */
.L_x_1:
[----:B------:R-:W-:Y:S05]  /*0200*/  BSYNC.RECONVERGENT B0 ;  /* 0x0000000000007941 */ /* 0x000fea0003800200 */
.L_x_0:
[----:B------:R-:W0:Y:S01]  /*0210*/  LDC.64 R2, c[0x0][0x390] ;  /* 0x0000e400ff027b82 */ /* 0x000e220000000a00 */
[----:B------:R-:W-:Y:S01]  /*0220*/  MOV R5, 0xffffffff ;  /* 0xffffffff00057802 */ /* 0x000fe20000000f00 */
[----:B0-----:R-:W-:-:S05]  /*0230*/  IMAD.WIDE R2, R7, 0x4, R2 ;  /* 0x0000000407027825 */ /* 0x001fca00078e0202 */
[----:B------:R-:W-:Y:S01]  /*0240*/  STG.E desc[UR6][R2.64], R5 ;  /* 0x0000000502007986 */ /* 0x000fe2000c101906 */
[----:B------:R-:W-:Y:S05]  /*0250*/  EXIT ;  /* 0x000000000000794d */ /* 0x000fea0003800000 */
.L_x_2:
[----:B------:R-:W0:Y:S02]  /*0260*/  LDC.64 R2, c[0x0][0x390] ;  /* 0x0000e400ff027b82 */ /* 0x000e240000000a00 */
[----:B0-----:R-:W-:-:S05]  /*0270*/  IMAD.WIDE R2, R7, 0x4, R2 ;  /* 0x0000000407027825 */ /* 0x001fca00078e0202 */
[----:B------:R-:W-:Y:S01]  /*0280*/  STG.E desc[UR6][R2.64], R9 ;  /* 0x0000000902007986 */ /* 0x000fe2000c101906 */
[----:B------:R-:W-:Y:S05]  /*0290*/  EXIT ;  /* 0x000000000000794d */ /* 0x000fea0003800000 */
.L_x_4:
[----:B------:R-:W-:-:S00]  /*02a0*/  BRA `(.L_x_4) ;  /* 0xfffffffc00fc7947 */ /* 0x000fc0000383ffff */
[----:B------:R-:W-:-:S00]  /*02b0*/  NOP ;  /* 0x0000000000007918 */ /* 0x000fc00000000000 */
        /* <DEDUP_REMOVED lines=12> */
.L_x_5:


//--------------------- .nv.shared.reserved.0     --------------------------
	.section	.nv.shared.reserved.0,"aw",@nobits
	.weak		__nv_reservedSMEM_offset_0_alias
	.size		__nv_reservedSMEM_offset_0_alias, 0, 64
	.other		__nv_reservedSMEM_offset_0_alias,@"STO_CUDA_RESERVED_SHARED STV_DEFAULT"
__nv_reservedSMEM_offset_0_alias:
	.zero		0
	.zero		64


//--------------------- .nv.constant0._Z18binarySearchKernelPKiS0_Piii --------------------------
	.section	.nv.constant0._Z18binarySearchKernelPKiS0_Piii,"a",@progbits
	.sectionflags	@""
	.align	4
.nv.constant0._Z18binarySearchKernelPKiS0_Piii:
	.zero		928


//--------------------- SYMBOLS --------------------------

	.type		.nv.reservedSmem.offset0,@object
	.size		.nv.reservedSmem.offset0,0x4
